//
// Generated by NVIDIA NVVM Compiler
//
// Compiler Build ID: CL-36424714
// Cuda compilation tools, release 13.0, V13.0.88
// Based on NVVM 20.0.0
//

.version 9.0
.target sm_100
.address_size 64

	// .globl	_Z8calcSinePdS_i
.func  (.param .align 16 .b8 func_retval0[16]) __internal_trig_reduction_slowpathd
(
	.param .b64 __internal_trig_reduction_slowpathd_param_0
)
;
.global .align 8 .b8 __cudart_i2opi_d[144] = {8, 93, 141, 31, 177, 95, 251, 107, 234, 146, 82, 138, 247, 57, 7, 61, 123, 241, 229, 235, 199, 186, 39, 117, 45, 234, 95, 158, 102, 63, 70, 79, 183, 9, 203, 39, 207, 126, 54, 109, 31, 109, 10, 90, 139, 17, 47, 239, 15, 152, 5, 222, 255, 151, 248, 31, 59, 40, 249, 189, 139, 95, 132, 156, 244, 57, 83, 131, 57, 214, 145, 57, 65, 126, 95, 180, 38, 112, 156, 233, 132, 68, 187, 46, 245, 53, 130, 232, 62, 167, 41, 177, 28, 235, 29, 254, 28, 146, 209, 9, 234, 46, 73, 6, 224, 210, 77, 66, 58, 110, 36, 183, 97, 197, 187, 222, 171, 99, 81, 254, 65, 144, 67, 60, 153, 149, 98, 219, 192, 221, 52, 245, 209, 87, 39, 252, 41, 21, 68, 78, 110, 131, 249, 162};
.global .align 16 .b8 __cudart_sin_cos_coeffs[128] = {70, 210, 176, 44, 241, 229, 90, 190, 146, 227, 172, 105, 227, 29, 199, 62, 161, 98, 219, 25, 160, 1, 42, 191, 24, 8, 17, 17, 17, 17, 129, 63, 84, 85, 85, 85, 85, 85, 197, 191, 0, 0, 0, 0, 0, 0, 0, 0, 0, 0, 0, 0, 0, 0, 0, 0, 100, 129, 253, 32, 131, 255, 168, 189, 40, 133, 239, 193, 167, 238, 33, 62, 217, 230, 6, 142, 79, 126, 146, 190, 233, 188, 221, 25, 160, 1, 250, 62, 71, 93, 193, 22, 108, 193, 86, 191, 81, 85, 85, 85, 85, 85, 165, 63, 0, 0, 0, 0, 0, 0, 224, 191, 0, 0, 0, 0, 0, 0, 240, 63};

.visible .entry _Z8calcSinePdS_i(
	.param .u64 .ptr .align 1 _Z8calcSinePdS_i_param_0,
	.param .u64 .ptr .align 1 _Z8calcSinePdS_i_param_1,
	.param .u32 _Z8calcSinePdS_i_param_2
)
{
	.reg .pred 	%p<6>;
	.reg .b32 	%r<15>;
	.reg .b64 	%rd<13>;
	.reg .b64 	%fd<34>;

	ld.param.u64 	%rd1, [_Z8calcSinePdS_i_param_0];
	ld.param.u64 	%rd2, [_Z8calcSinePdS_i_param_1];
	ld.param.u32 	%r5, [_Z8calcSinePdS_i_param_2];
	mov.u32 	%r6, %ntid.x;
	mov.u32 	%r7, %ctaid.x;
	mov.u32 	%r8, %tid.x;
	mad.lo.s32 	%r1, %r6, %r7, %r8;
	setp.ge.s32 	%p1, %r1, %r5;
	@%p1 bra 	$L__BB0_6;
	cvta.to.global.u64 	%rd3, %rd1;
	mul.wide.s32 	%rd4, %r1, 8;
	add.s64 	%rd5, %rd3, %rd4;
	ld.global.f64 	%fd1, [%rd5];
	abs.f64 	%fd2, %fd1;
	setp.neu.f64 	%p2, %fd2, 0d7FF0000000000000;
	@%p2 bra 	$L__BB0_3;
	mov.f64 	%fd12, 0d0000000000000000;
	mul.rn.f64 	%fd33, %fd1, %fd12;
	mov.b32 	%r14, 0;
	bra.uni 	$L__BB0_5;
$L__BB0_3:
	mul.f64 	%fd7, %fd1, 0d3FE45F306DC9C883;
	cvt.rni.s32.f64 	%r14, %fd7;
	cvt.rn.f64.s32 	%fd8, %r14;
	fma.rn.f64 	%fd9, %fd8, 0dBFF921FB54442D18, %fd1;
	fma.rn.f64 	%fd10, %fd8, 0dBC91A62633145C00, %fd9;
	fma.rn.f64 	%fd33, %fd8, 0dB97B839A252049C0, %fd10;
	setp.ltu.f64 	%p3, %fd2, 0d41E0000000000000;
	@%p3 bra 	$L__BB0_5;
	{ // callseq 0, 0
	.param .b64 param0;
	st.param.f64 	[param0], %fd1;
	.param .align 16 .b8 retval0[16];
	call.uni (retval0), 
	__internal_trig_reduction_slowpathd, 
	(
	param0
	);
	ld.param.f64 	%fd33, [retval0];
	ld.param.b32 	%r14, [retval0+8];
	} // callseq 0
$L__BB0_5:
	shl.b32 	%r11, %r14, 6;
	cvt.u64.u32 	%rd6, %r11;
	and.b64  	%rd7, %rd6, 64;
	mov.u64 	%rd8, __cudart_sin_cos_coeffs;
	add.s64 	%rd9, %rd8, %rd7;
	mul.rn.f64 	%fd13, %fd33, %fd33;
	and.b32  	%r12, %r14, 1;
	setp.eq.b32 	%p4, %r12, 1;
	selp.f64 	%fd14, 0dBDA8FF8320FD8164, 0d3DE5DB65F9785EBA, %p4;
	ld.global.nc.v2.f64 	{%fd15, %fd16}, [%rd9];
	fma.rn.f64 	%fd17, %fd14, %fd13, %fd15;
	fma.rn.f64 	%fd18, %fd17, %fd13, %fd16;
	ld.global.nc.v2.f64 	{%fd19, %fd20}, [%rd9+16];
	fma.rn.f64 	%fd21, %fd18, %fd13, %fd19;
	fma.rn.f64 	%fd22, %fd21, %fd13, %fd20;
	ld.global.nc.v2.f64 	{%fd23, %fd24}, [%rd9+32];
	fma.rn.f64 	%fd25, %fd22, %fd13, %fd23;
	fma.rn.f64 	%fd26, %fd25, %fd13, %fd24;
	fma.rn.f64 	%fd27, %fd26, %fd33, %fd33;
	fma.rn.f64 	%fd28, %fd26, %fd13, 0d3FF0000000000000;
	selp.f64 	%fd29, %fd28, %fd27, %p4;
	and.b32  	%r13, %r14, 2;
	setp.eq.s32 	%p5, %r13, 0;
	mov.f64 	%fd30, 0d0000000000000000;
	sub.f64 	%fd31, %fd30, %fd29;
	selp.f64 	%fd32, %fd29, %fd31, %p5;
	cvta.to.global.u64 	%rd10, %rd2;
	add.s64 	%rd12, %rd10, %rd4;
	st.global.f64 	[%rd12], %fd32;
$L__BB0_6:
	ret;

}
.func  (.param .align 16 .b8 func_retval0[16]) __internal_trig_reduction_slowpathd(
	.param .b64 __internal_trig_reduction_slowpathd_param_0
)
{
	.local .align 8 .b8 	__local_depot1[40];
	.reg .b64 	%SP;
	.reg .b64 	%SPL;
	.reg .pred 	%p<10>;
	.reg .b32 	%r<47>;
	.reg .b64 	%rd<74>;
	.reg .b64 	%fd<5>;

	mov.u64 	%SPL, __local_depot1;
	ld.param.f64 	%fd4, [__internal_trig_reduction_slowpathd_param_0];
	add.u64 	%rd1, %SPL, 0;
	{
	.reg .b32 %temp; 
	mov.b64 	{%temp, %r1}, %fd4;
	}
	shr.u32 	%r2, %r1, 20;
	and.b32  	%r3, %r2, 2047;
	setp.eq.s32 	%p1, %r3, 2047;
	mov.b32 	%r46, 0;
	@%p1 bra 	$L__BB1_9;
	add.s32 	%r20, %r3, -1024;
	mov.b64 	%rd20, %fd4;
	shl.b64 	%rd2, %rd20, 11;
	shr.u32 	%r4, %r20, 6;
	sub.s32 	%r45, 15, %r4;
	sub.s32 	%r21, 19, %r4;
	setp.lt.u32 	%p2, %r20, 128;
	selp.b32 	%r6, 18, %r21, %p2;
	setp.ge.s32 	%p3, %r45, %r6;
	mov.b64 	%rd70, 0;
	@%p3 bra 	$L__BB1_4;
	add.s32 	%r23, %r6, %r4;
	neg.s32 	%r43, %r23;
	or.b64  	%rd3, %rd2, -9223372036854775808;
	mov.b64 	%rd70, 0;
	mov.b32 	%r42, 0;
	mov.u64 	%rd25, __cudart_i2opi_d;
	mov.u32 	%r44, %r45;
$L__BB1_3:
	.pragma "nounroll";
	mul.wide.s32 	%rd22, %r42, 8;
	add.s64 	%rd23, %rd1, %rd22;
	mul.wide.s32 	%rd24, %r44, 8;
	add.s64 	%rd26, %rd25, %rd24;
	ld.global.nc.u64 	%rd27, [%rd26];
	{
	.reg .u32 %r0, %r1, %r2, %r3, %alo, %ahi, %blo, %bhi, %clo, %chi;
	mov.b64 	{%alo,%ahi}, %rd27;
	mov.b64 	{%blo,%bhi}, %rd3;
	mov.b64 	{%clo,%chi}, %rd70;
	mad.lo.cc.u32 	%r0, %alo, %blo, %clo;
	madc.hi.cc.u32 	%r1, %alo, %blo, %chi;
	madc.hi.u32 	%r2, %alo, %bhi, 0;
	mad.lo.cc.u32 	%r1, %alo, %bhi, %r1;
	madc.hi.cc.u32 	%r2, %ahi, %blo, %r2;
	madc.hi.u32 	%r3, %ahi, %bhi, 0;
	mad.lo.cc.u32 	%r1, %ahi, %blo, %r1;
	madc.lo.cc.u32 	%r2, %ahi, %bhi, %r2;
	addc.u32 	%r3, %r3, 0;
	mov.b64 	%rd28, {%r0,%r1};
	mov.b64 	%rd70, {%r2,%r3};
	}
	st.local.u64 	[%rd23], %rd28;
	add.s32 	%r44, %r44, 1;
	add.s32 	%r43, %r43, 1;
	add.s32 	%r42, %r42, 1;
	setp.ne.s32 	%p4, %r43, -15;
	mov.u32 	%r45, %r6;
	@%p4 bra 	$L__BB1_3;
$L__BB1_4:
	cvt.s64.s32 	%rd29, %r45;
	cvt.u64.u32 	%rd30, %r4;
	add.s64 	%rd31, %rd30, %rd29;
	shl.b64 	%rd32, %rd31, 3;
	add.s64 	%rd33, %rd1, %rd32;
	st.local.u64 	[%rd33+-120], %rd70;
	and.b32  	%r15, %r2, 63;
	ld.local.u64 	%rd72, [%rd1+16];
	ld.local.u64 	%rd71, [%rd1+24];
	setp.eq.s32 	%p5, %r15, 0;
	@%p5 bra 	$L__BB1_6;
	shl.b64 	%rd34, %rd71, %r15;
	shr.u64 	%rd35, %rd72, 1;
	xor.b32  	%r24, %r15, 63;
	shr.u64 	%rd36, %rd35, %r24;
	or.b64  	%rd71, %rd34, %rd36;
	ld.local.u64 	%rd37, [%rd1+8];
	shl.b64 	%rd38, %rd72, %r15;
	shr.u64 	%rd39, %rd37, 1;
	shr.u64 	%rd40, %rd39, %r24;
	or.b64  	%rd72, %rd38, %rd40;
$L__BB1_6:
	and.b32  	%r25, %r1, -2147483648;
	shr.u64 	%rd41, %rd71, 62;
	cvt.u32.u64 	%r26, %rd41;
	mov.b64 	{%r27, %r28}, %rd71;
	mov.b64 	{%r29, %r30}, %rd72;
	shf.l.wrap.b32 	%r31, %r30, %r27, 2;
	shf.l.wrap.b32 	%r32, %r27, %r28, 2;
	mov.b64 	%rd42, {%r31, %r32};
	shl.b64 	%rd43, %rd72, 2;
	shr.u64 	%rd44, %rd42, 63;
	cvt.u32.u64 	%r33, %rd44;
	add.s32 	%r34, %r33, %r26;
	setp.eq.s32 	%p6, %r25, 0;
	neg.s32 	%r35, %r34;
	selp.b32 	%r46, %r34, %r35, %p6;
	setp.gt.s64 	%p7, %rd42, -1;
	mov.b64 	%rd45, 0;
	{
	.reg .u32 %r0, %r1, %r2, %r3, %a0, %a1, %a2, %a3, %b0, %b1, %b2, %b3;
	mov.b64 	{%a0,%a1}, %rd45;
	mov.b64 	{%a2,%a3}, %rd45;
	mov.b64 	{%b0,%b1}, %rd43;
	mov.b64 	{%b2,%b3}, %rd42;
	sub.cc.u32 	%r0, %a0, %b0;
	subc.cc.u32 	%r1, %a1, %b1;
	subc.cc.u32 	%r2, %a2, %b2;
	subc.u32 	%r3, %a3, %b3;
	mov.b64 	%rd46, {%r0,%r1};
	mov.b64 	%rd47, {%r2,%r3};
	}
	xor.b32  	%r36, %r25, -2147483648;
	selp.b64 	%rd73, %rd42, %rd47, %p7;
	selp.b64 	%rd14, %rd43, %rd46, %p7;
	selp.b32 	%r17, %r25, %r36, %p7;
	clz.b64 	%r37, %rd73;
	cvt.u64.u32 	%rd15, %r37;
	setp.eq.s32 	%p8, %r37, 0;
	@%p8 bra 	$L__BB1_8;
	cvt.u32.u64 	%r38, %rd15;
	and.b32  	%r39, %r38, 63;
	shl.b64 	%rd48, %rd73, %r39;
	shr.u64 	%rd49, %rd14, 1;
	not.b32 	%r40, %r38;
	and.b32  	%r41, %r40, 63;
	shr.u64 	%rd50, %rd49, %r41;
	or.b64  	%rd73, %rd48, %rd50;
$L__BB1_8:
	mov.b64 	%rd51, -3958705157555305931;
	{
	.reg .u32 %r0, %r1, %r2, %r3, %alo, %ahi, %blo, %bhi;
	mov.b64 	{%alo,%ahi}, %rd73;
	mov.b64 	{%blo,%bhi}, %rd51;
	mul.lo.u32 	%r0, %alo, %blo;
	mul.hi.u32 	%r1, %alo, %blo;
	mad.lo.cc.u32 	%r1, %alo, %bhi, %r1;
	madc.hi.u32 	%r2, %alo, %bhi, 0;
	mad.lo.cc.u32 	%r1, %ahi, %blo, %r1;
	madc.hi.cc.u32 	%r2, %ahi, %blo, %r2;
	madc.hi.u32 	%r3, %ahi, %bhi, 0;
	mad.lo.cc.u32 	%r2, %ahi, %bhi, %r2;
	addc.u32 	%r3, %r3, 0;
	mov.b64 	%rd52, {%r0,%r1};
	mov.b64 	%rd53, {%r2,%r3};
	}
	setp.gt.s64 	%p9, %rd53, 0;
	{
	.reg .u32 %r0, %r1, %r2, %r3, %a0, %a1, %a2, %a3, %b0, %b1, %b2, %b3;
	mov.b64 	{%a0,%a1}, %rd52;
	mov.b64 	{%a2,%a3}, %rd53;
	mov.b64 	{%b0,%b1}, %rd52;
	mov.b64 	{%b2,%b3}, %rd53;
	add.cc.u32 	%r0, %a0, %b0;
	addc.cc.u32 	%r1, %a1, %b1;
	addc.cc.u32 	%r2, %a2, %b2;
	addc.u32 	%r3, %a3, %b3;
	mov.b64 	%rd54, {%r0,%r1};
	mov.b64 	%rd55, {%r2,%r3};
	}
	selp.b64 	%rd56, %rd55, %rd53, %p9;
	selp.s64 	%rd57, -1, 0, %p9;
	sub.s64 	%rd58, %rd57, %rd15;
	cvt.u64.u32 	%rd59, %r17;
	shl.b64 	%rd60, %rd59, 32;
	add.s64 	%rd61, %rd56, 1;
	shr.u64 	%rd62, %rd61, 10;
	add.s64 	%rd63, %rd62, 1;
	shr.u64 	%rd64, %rd63, 1;
	shl.b64 	%rd65, %rd58, 52;
	add.s64 	%rd66, %rd65, %rd64;
	add.s64 	%rd67, %rd66, 4602678819172646912;
	or.b64  	%rd68, %rd67, %rd60;
	mov.b64 	%fd4, %rd68;
$L__BB1_9:
	st.param.f64 	[func_retval0], %fd4;
	st.param.b32 	[func_retval0+8], %r46;
	ret;

}


// ===== COMPILED SASS (sm_100) =====

	.target	sm_100

	.elftype	@"ET_EXEC"


//--------------------- .note.nv.tkinfo           --------------------------
	.section	.note.nv.tkinfo,"",@"SHT_NOTE"
	.sectionflags	@"SHF_NOTE_NV_TKINFO"
	.tkinfo
        /*0018*/ 	.word	0x00000002
        /*0030*/ 	.string	""
        /*0030*/ 	.string	"ptxas"
        /*0030*/ 	.string	"Cuda compilation tools, release 13.0, V13.0.88"
        /*0030*/ 	.string	"Build cuda_13.0.r13.0/compiler.36424714_0"
        /*0030*/ 	.string	"-arch sm_100 -m 64 "



//--------------------- .note.nv.cuinfo           --------------------------
	.section	.note.nv.cuinfo,"",@"SHT_NOTE"
	.sectionflags	@"SHF_NOTE_NV_CUINFO"
        /*0018*/ 	.short	0x0002
        /*001a*/ 	.short	0x0064
        /*001c*/ 	.short	0x0082
	.zero		2


//--------------------- .nv.info                  --------------------------
	.section	.nv.info,"",@"SHT_CUDA_INFO"
	.align	4


	//----- nvinfo : EIATTR_REGCOUNT
	.align		4
        /*0000*/ 	.byte	0x04, 0x2f
        /*0002*/ 	.short	(.L_3 - .L_2)
	.align		4
.L_2:
        /*0004*/ 	.word	index@(_Z8calcSinePdS_i)
        /*0008*/ 	.word	0x0000001c


	//----- nvinfo : EIATTR_FRAME_SIZE
	.align		4
.L_3:
        /*000c*/ 	.byte	0x04, 0x11
        /*000e*/ 	.short	(.L_5 - .L_4)
	.align		4
.L_4:
        /*0010*/ 	.word	index@($_Z8calcSinePdS_i$__internal_trig_reduction_slowpathd)
        /*0014*/ 	.word	0x00000028


	//----- nvinfo : EIATTR_FRAME_SIZE
	.align		4
.L_5:
        /*0018*/ 	.byte	0x04, 0x11
        /*001a*/ 	.short	(.L_7 - .L_6)
	.align		4
.L_6:
        /*001c*/ 	.word	index@(_Z8calcSinePdS_i)
        /*0020*/ 	.word	0x00000028


	//----- nvinfo : EIATTR_MIN_STACK_SIZE
	.align		4
.L_7:
        /*0024*/ 	.byte	0x04, 0x12
        /*0026*/ 	.short	(.L_9 - .L_8)
	.align		4
.L_8:
        /*0028*/ 	.word	index@(_Z8calcSinePdS_i)
        /*002c*/ 	.word	0x00000028
.L_9:


//--------------------- .nv.compat                --------------------------
	.section	.nv.compat,"",@"SHT_CUDA_COMPAT_INFO"
	.align	4
        /*0000*/ 	.byte	0x02, 0x09, 0x00, 0x00, 0x02, 0x02, 0x01, 0x00, 0x02, 0x05, 0x05, 0x00, 0x03, 0x07, 0x01, 0x01
        /*0010*/ 	.byte	0x02, 0x03, 0x00, 0x00, 0x02, 0x06, 0x01, 0x00, 0x04, 0x0b, 0x08, 0x00, 0x01, 0x00, 0x00, 0x00
        /*0020*/ 	.byte	0x00, 0x00, 0x00, 0x00


//--------------------- .nv.info._Z8calcSinePdS_i --------------------------
	.section	.nv.info._Z8calcSinePdS_i,"",@"SHT_CUDA_INFO"
	.sectionflags	@""
	.align	4


	//----- nvinfo : EIATTR_CUDA_API_VERSION
	.align		4
        /*0000*/ 	.byte	0x04, 0x37
        /*0002*/ 	.short	(.L_11 - .L_10)
.L_10:
        /*0004*/ 	.word	0x00000082


	//----- nvinfo : EIATTR_KPARAM_INFO
	.align		4
.L_11:
        /*0008*/ 	.byte	0x04, 0x17
        /*000a*/ 	.short	(.L_13 - .L_12)
.L_12:
        /*000c*/ 	.word	0x00000000
        /*0010*/ 	.short	0x0002
        /*0012*/ 	.short	0x0010
        /*0014*/ 	.byte	0x00, 0xf0, 0x11, 0x00


	//----- nvinfo : EIATTR_KPARAM_INFO
	.align		4
.L_13:
        /*0018*/ 	.byte	0x04, 0x17
        /*001a*/ 	.short	(.L_15 - .L_14)
.L_14:
        /*001c*/ 	.word	0x00000000
        /*0020*/ 	.short	0x0001
        /*0022*/ 	.short	0x0008
        /*0024*/ 	.byte	0x00, 0xf5, 0x21, 0x00


	//----- nvinfo : EIATTR_KPARAM_INFO
	.align		4
.L_15:
        /*0028*/ 	.byte	0x04, 0x17
        /*002a*/ 	.short	(.L_17 - .L_16)
.L_16:
        /*002c*/ 	.word	0x00000000
        /*0030*/ 	.short	0x0000
        /*0032*/ 	.short	0x0000
        /*0034*/ 	.byte	0x00, 0xf5, 0x21, 0x00


	//----- nvinfo : EIATTR_SPARSE_MMA_MASK
	.align		4
.L_17:
        /*0038*/ 	.byte	0x03, 0x50
        /*003a*/ 	.short	0x0000


	//----- nvinfo : EIATTR_MAXREG_COUNT
	.align		4
        /*003c*/ 	.byte	0x03, 0x1b
        /*003e*/ 	.short	0x00ff


	//----- nvinfo : EIATTR_MERCURY_ISA_VERSION
	.align		4
        /*0040*/ 	.byte	0x03, 0x5f
        /*0042*/ 	.short	0x0101


	//----- nvinfo : EIATTR_VRC_CTA_INIT_COUNT
	.align		4
        /*0044*/ 	.byte	0x02, 0x4a
	.zero		1
	.zero		1


	//----- nvinfo : EIATTR_EXIT_INSTR_OFFSETS
	.align		4
        /*0048*/ 	.byte	0x04, 0x1c
        /*004a*/ 	.short	(.L_19 - .L_18)


	//   ....[0]....
.L_18:
        /*004c*/ 	.word	0x00000080


	//   ....[1]....
        /*0050*/ 	.word	0x00000450


	//----- nvinfo : EIATTR_CRS_STACK_SIZE
	.align		4
.L_19:
        /*0054*/ 	.byte	0x04, 0x1e
        /*0056*/ 	.short	(.L_21 - .L_20)
.L_20:
        /*0058*/ 	.word	0x00000000


	//----- nvinfo : EIATTR_CBANK_PARAM_SIZE
	.align		4
.L_21:
        /*005c*/ 	.byte	0x03, 0x19
        /*005e*/ 	.short	0x0014


	//----- nvinfo : EIATTR_PARAM_CBANK
	.align		4
        /*0060*/ 	.byte	0x04, 0x0a
        /*0062*/ 	.short	(.L_23 - .L_22)
	.align		4
.L_22:
        /*0064*/ 	.word	index@(.nv.constant0._Z8calcSinePdS_i)
        /*0068*/ 	.short	0x0380
        /*006a*/ 	.short	0x0014


	//----- nvinfo : EIATTR_SW_WAR
	.align		4
.L_23:
        /*006c*/ 	.byte	0x04, 0x36
        /*006e*/ 	.short	(.L_25 - .L_24)
.L_24:
        /*0070*/ 	.word	0x00000008
.L_25:


//--------------------- .nv.callgraph             --------------------------
	.section	.nv.callgraph,"",@"SHT_CUDA_CALLGRAPH"
	.align	4
	.sectionentsize	8
	.align		4
        /*0000*/ 	.word	0x00000000
	.align		4
        /*0004*/ 	.word	0xffffffff
	.align		4
        /*0008*/ 	.word	0x00000000
	.align		4
        /*000c*/ 	.word	0xfffffffe
	.align		4
        /*0010*/ 	.word	0x00000000
	.align		4
        /*0014*/ 	.word	0xfffffffd
	.align		4
        /*0018*/ 	.word	0x00000000
	.align		4
        /*001c*/ 	.word	0xfffffffc


//--------------------- .nv.constant4             --------------------------
	.section	.nv.constant4,"a",@progbits
	.align	8
	.align		8
.nv.constant4:
        /*0000*/ 	.dword	__cudart_i2opi_d
	.align		8
        /*0008*/ 	.dword	__cudart_sin_cos_coeffs


//--------------------- .text._Z8calcSinePdS_i    --------------------------
	.section	.text._Z8calcSinePdS_i,"ax",@progbits
	.align	128
        .global         _Z8calcSinePdS_i
        .type           _Z8calcSinePdS_i,@function
        .size           _Z8calcSinePdS_i,(.L_x_10 - _Z8calcSinePdS_i)
        .other          _Z8calcSinePdS_i,@"STO_CUDA_ENTRY STV_DEFAULT"
_Z8calcSinePdS_i:
.text._Z8calcSinePdS_i:
[----:B------:R-:W0:Y:S01]  /*0000*/  LDC R1, c[0x0][0x37c] ;  /* 0x0000df00ff017b82 */ /* 0x000e220000000800 */
[----:B------:R-:W1:Y:S01]  /*0010*/  S2R R10, SR_CTAID.X ;  /* 0x00000000000a7919 */ /* 0x000e620000002500 */
[----:B------:R-:W1:Y:S01]  /*0020*/  LDCU UR4, c[0x0][0x360] ;  /* 0x00006c00ff0477ac */ /* 0x000e620008000800 */
[----:B0-----:R-:W-:Y:S01]  /*0030*/  VIADD R1, R1, 0xffffffd8 ;  /* 0xffffffd801017836 */ /* 0x001fe20000000000 */
[----:B------:R-:W1:Y:S01]  /*0040*/  S2R R3, SR_TID.X ;  /* 0x0000000000037919 */ /* 0x000e620000002100 */
[----:B------:R-:W0:Y:S01]  /*0050*/  LDCU UR5, c[0x0][0x390] ;  /* 0x00007200ff0577ac */ /* 0x000e220008000800 */
[----:B-1----:R-:W-:-:S05]  /*0060*/  IMAD R10, R10, UR4, R3 ;  /* 0x000000040a0a7c24 */ /* 0x002fca000f8e0203 */
[----:B0-----:R-:W-:-:S13]  /*0070*/  ISETP.GE.AND P0, PT, R10, UR5, PT ;  /* 0x000000050a007c0c */ /* 0x001fda000bf06270 */
[----:B------:R-:W-:Y:S05]  /*0080*/  @P0 EXIT ;  /* 0x000000000000094d */ /* 0x000fea0003800000 */
[----:B------:R-:W0:Y:S01]  /*0090*/  LDC.64 R16, c[0x0][0x380] ;  /* 0x0000e000ff107b82 */ /* 0x000e220000000a00 */
[----:B------:R-:W1:Y:S01]  /*00a0*/  LDCU.64 UR4, c[0x0][0x358] ;  /* 0x00006b00ff0477ac */ /* 0x000e620008000a00 */
[----:B0-----:R-:W-:-:S06]  /*00b0*/  IMAD.WIDE R16, R10, 0x8, R16 ;  /* 0x000000080a107825 */ /* 0x001fcc00078e0210 */
[----:B-1----:R-:W2:Y:S01]  /*00c0*/  LDG.E.64 R16, desc[UR4][R16.64] ;  /* 0x0000000410107981 */ /* 0x002ea2000c1e1b00 */
[----:B------:R-:W-:Y:S01]  /*00d0*/  BSSY.RECONVERGENT B0, `(.L_x_0) ;  /* 0x0000017000007945 */ /* 0x000fe20003800200 */
[----:B--2---:R-:W-:-:S14]  /*00e0*/  DSETP.NEU.AND P0, PT, |R16|, +INF , PT ;  /* 0x7ff000001000742a */ /* 0x004fdc0003f0d200 */
[----:B------:R-:W-:Y:S01]  /*00f0*/  @!P0 DMUL R2, RZ, R16 ;  /* 0x00000010ff028228 */ /* 0x000fe20000000000 */
[----:B------:R-:W-:Y:S01]  /*0100*/  @!P0 IMAD.MOV.U32 R0, RZ, RZ, RZ ;  /* 0x000000ffff008224 */ /* 0x000fe200078e00ff */
[----:B------:R-:W-:Y:S09]  /*0110*/  @!P0 BRA `(.L_x_1) ;  /* 0x0000000000488947 */ /* 0x000ff20003800000 */
[----:B------:R-:W-:Y:S01]  /*0120*/  UMOV UR6, 0x6dc9c883 ;  /* 0x6dc9c88300067882 */ /* 0x000fe20000000000 */
[----:B------:R-:W-:Y:S01]  /*0130*/  UMOV UR7, 0x3fe45f30 ;  /* 0x3fe45f3000077882 */ /* 0x000fe20000000000 */
[C---:B------:R-:W-:Y:S02]  /*0140*/  DSETP.GE.AND P0, PT, |R16|.reuse, 2.14748364800000000000e+09, PT ;  /* 0x41e000001000742a */ /* 0x040fe40003f06200 */
[----:B------:R-:W-:Y:S01]  /*0150*/  DMUL R4, R16, UR6 ;  /* 0x0000000610047c28 */ /* 0x000fe20008000000 */
[----:B------:R-:W-:Y:S01]  /*0160*/  UMOV UR6, 0x54442d18 ;  /* 0x54442d1800067882 */ /* 0x000fe20000000000 */
[----:B------:R-:W-:-:S04]  /*0170*/  UMOV UR7, 0x3ff921fb ;  /* 0x3ff921fb00077882 */ /* 0x000fc80000000000 */
[----:B------:R-:W0:Y:S08]  /*0180*/  F2I.F64 R0, R4 ;  /* 0x0000000400007311 */ /* 0x000e300000301100 */
[----:B0-----:R-:W0:Y:S02]  /*0190*/  I2F.F64 R2, R0 ;  /* 0x0000000000027312 */ /* 0x001e240000201c00 */
[----:B0-----:R-:W-:Y:S01]  /*01a0*/  DFMA R6, R2, -UR6, R16 ;  /* 0x8000000602067c2b */ /* 0x001fe20008000010 */
[----:B------:R-:W-:Y:S01]  /*01b0*/  UMOV UR6, 0x33145c00 ;  /* 0x33145c0000067882 */ /* 0x000fe20000000000 */
[----:B------:R-:W-:-:S06]  /*01c0*/  UMOV UR7, 0x3c91a626 ;  /* 0x3c91a62600077882 */ /* 0x000fcc0000000000 */
[----:B------:R-:W-:Y:S01]  /*01d0*/  DFMA R6, R2, -UR6, R6 ;  /* 0x8000000602067c2b */ /* 0x000fe20008000006 */
[----:B------:R-:W-:Y:S01]  /*01e0*/  UMOV UR6, 0x252049c0 ;  /* 0x252049c000067882 */ /* 0x000fe20000000000 */
[----:B------:R-:W-:-:S06]  /*01f0*/  UMOV UR7, 0x397b839a ;  /* 0x397b839a00077882 */ /* 0x000fcc0000000000 */
[----:B------:R-:W-:Y:S01]  /*0200*/  DFMA R2, R2, -UR6, R6 ;  /* 0x8000000602027c2b */ /* 0x000fe20008000006 */
[----:B------:R-:W-:Y:S10]  /*0210*/  @!P0 BRA `(.L_x_1) ;  /* 0x0000000000088947 */ /* 0x000ff40003800000 */
[----:B------:R-:W-:-:S07]  /*0220*/  MOV R12, 0x240 ;  /* 0x00000240000c7802 */ /* 0x000fce0000000f00 */
[----:B------:R-:W-:Y:S05]  /*0230*/  CALL.REL.NOINC `($_Z8calcSinePdS_i$__internal_trig_reduction_slowpathd) ;  /* 0x0000000000887944 */ /* 0x000fea0003c00000 */
.L_x_1:
[----:B------:R-:W-:Y:S05]  /*0240*/  BSYNC.RECONVERGENT B0 ;  /* 0x0000000000007941 */ /* 0x000fea0003800200 */
.L_x_0:
[----:B------:R-:W0:Y:S01]  /*0250*/  LDCU.64 UR6, c[0x4][0x8] ;  /* 0x01000100ff0677ac */ /* 0x000e220008000a00 */
[----:B------:R-:W-:-:S05]  /*0260*/  IMAD.SHL.U32 R4, R0, 0x40, RZ ;  /* 0x0000004000047824 */ /* 0x000fca00078e00ff */
[----:B------:R-:W-:-:S04]  /*0270*/  LOP3.LUT R4, R4, 0x40, RZ, 0xc0, !PT ;  /* 0x0000004004047812 */ /* 0x000fc800078ec0ff */
[----:B0-----:R-:W-:-:S05]  /*0280*/  IADD3 R20, P0, PT, R4, UR6, RZ ;  /* 0x0000000604147c10 */ /* 0x001fca000ff1e0ff */
[----:B------:R-:W-:-:S05]  /*0290*/  IMAD.X R21, RZ, RZ, UR7, P0 ;  /* 0x00000007ff157e24 */ /* 0x000fca00080e06ff */
[----:B------:R-:W2:Y:S04]  /*02a0*/  LDG.E.128.CONSTANT R16, desc[UR4][R20.64] ;  /* 0x0000000414107981 */ /* 0x000ea8000c1e9d00 */
[----:B------:R-:W3:Y:S04]  /*02b0*/  LDG.E.128.CONSTANT R12, desc[UR4][R20.64+0x10] ;  /* 0x00001004140c7981 */ /* 0x000ee8000c1e9d00 */
[----:B------:R-:W4:Y:S01]  /*02c0*/  LDG.E.128.CONSTANT R4, desc[UR4][R20.64+0x20] ;  /* 0x0000200414047981 */ /* 0x000f22000c1e9d00 */
[----:B------:R-:W-:Y:S01]  /*02d0*/  LOP3.LUT R8, R0, 0x1, RZ, 0xc0, !PT ;  /* 0x0000000100087812 */ /* 0x000fe200078ec0ff */
[----:B------:R-:W-:-:S02]  /*02e0*/  IMAD.MOV.U32 R22, RZ, RZ, 0x20fd8164 ;  /* 0x20fd8164ff167424 */ /* 0x000fc400078e00ff */
[----:B------:R-:W-:Y:S01]  /*02f0*/  IMAD.MOV.U32 R11, RZ, RZ, 0x3da8ff83 ;  /* 0x3da8ff83ff0b7424 */ /* 0x000fe200078e00ff */
[----:B------:R-:W-:Y:S01]  /*0300*/  ISETP.NE.U32.AND P0, PT, R8, 0x1, PT ;  /* 0x000000010800780c */ /* 0x000fe20003f05070 */
[----:B------:R-:W-:-:S03]  /*0310*/  DMUL R8, R2, R2 ;  /* 0x0000000202087228 */ /* 0x000fc60000000000 */
[----:B------:R-:W-:Y:S02]  /*0320*/  FSEL R22, R22, -8.06006814911005101289e+34, !P0 ;  /* 0xf9785eba16167808 */ /* 0x000fe40004000000 */
[----:B------:R-:W-:-:S06]  /*0330*/  FSEL R23, -R11, 0.11223486810922622681, !P0 ;  /* 0x3de5db650b177808 */ /* 0x000fcc0004000100 */
[----:B--2---:R-:W-:-:S08]  /*0340*/  DFMA R16, R8, R22, R16 ;  /* 0x000000160810722b */ /* 0x004fd00000000010 */
[----:B------:R-:W-:-:S08]  /*0350*/  DFMA R16, R8, R16, R18 ;  /* 0x000000100810722b */ /* 0x000fd00000000012 */
[----:B---3--:R-:W-:-:S08]  /*0360*/  DFMA R12, R8, R16, R12 ;  /* 0x00000010080c722b */ /* 0x008fd0000000000c */
[----:B------:R-:W-:-:S08]  /*0370*/  DFMA R12, R8, R12, R14 ;  /* 0x0000000c080c722b */ /* 0x000fd0000000000e */
[----:B----4-:R-:W-:-:S08]  /*0380*/  DFMA R4, R8, R12, R4 ;  /* 0x0000000c0804722b */ /* 0x010fd00000000004 */
[----:B------:R-:W-:Y:S01]  /*0390*/  DFMA R4, R8, R4, R6 ;  /* 0x000000040804722b */ /* 0x000fe20000000006 */
[----:B------:R-:W0:Y:S07]  /*03a0*/  LDC.64 R6, c[0x0][0x388] ;  /* 0x0000e200ff067b82 */ /* 0x000e2e0000000a00 */
[----:B------:R-:W-:Y:S02]  /*03b0*/  DFMA R2, R4, R2, R2 ;  /* 0x000000020402722b */ /* 0x000fe40000000002 */
[----:B------:R-:W-:-:S10]  /*03c0*/  DFMA R4, R8, R4, 1 ;  /* 0x3ff000000804742b */ /* 0x000fd40000000004 */
[----:B------:R-:W-:Y:S02]  /*03d0*/  FSEL R4, R4, R2, !P0 ;  /* 0x0000000204047208 */ /* 0x000fe40004000000 */
[----:B------:R-:W-:Y:S02]  /*03e0*/  FSEL R5, R5, R3, !P0 ;  /* 0x0000000305057208 */ /* 0x000fe40004000000 */
[----:B------:R-:W-:Y:S01]  /*03f0*/  LOP3.LUT P0, RZ, R0, 0x2, RZ, 0xc0, !PT ;  /* 0x0000000200ff7812 */ /* 0x000fe2000780c0ff */
[----:B0-----:R-:W-:-:S03]  /*0400*/  IMAD.WIDE R10, R10, 0x8, R6 ;  /* 0x000000080a0a7825 */ /* 0x001fc600078e0206 */
[----:B------:R-:W-:-:S10]  /*0410*/  DADD R2, RZ, -R4 ;  /* 0x00000000ff027229 */ /* 0x000fd40000000804 */
[----:B------:R-:W-:Y:S02]  /*0420*/  FSEL R2, R4, R2, !P0 ;  /* 0x0000000204027208 */ /* 0x000fe40004000000 */
[----:B------:R-:W-:-:S05]  /*0430*/  FSEL R3, R5, R3, !P0 ;  /* 0x0000000305037208 */ /* 0x000fca0004000000 */
[----:B------:R-:W-:Y:S01]  /*0440*/  STG.E.64 desc[UR4][R10.64], R2 ;  /* 0x000000020a007986 */ /* 0x000fe2000c101b04 */
[----:B------:R-:W-:Y:S05]  /*0450*/  EXIT ;  /* 0x000000000000794d */ /* 0x000fea0003800000 */
        .type           $_Z8calcSinePdS_i$__internal_trig_reduction_slowpathd,@function
        .size           $_Z8calcSinePdS_i$__internal_trig_reduction_slowpathd,(.L_x_10 - $_Z8calcSinePdS_i$__internal_trig_reduction_slowpathd)
$_Z8calcSinePdS_i$__internal_trig_reduction_slowpathd:
[--C-:B------:R-:W-:Y:S01]  /*0460*/  SHF.R.U32.HI R6, RZ, 0x14, R17.reuse ;  /* 0x00000014ff067819 */ /* 0x100fe20000011611 */
[----:B------:R-:W-:Y:S02]  /*0470*/  IMAD.MOV.U32 R11, RZ, RZ, R16 ;  /* 0x000000ffff0b7224 */ /* 0x000fe400078e0010 */
[----:B------:R-:W-:Y:S01]  /*0480*/  IMAD.MOV.U32 R14, RZ, RZ, R17 ;  /* 0x000000ffff0e7224 */ /* 0x000fe200078e0011 */
[----:B------:R-:W-:Y:S01]  /*0490*/  LOP3.LUT R0, R6, 0x7ff, RZ, 0xc0, !PT ;  /* 0x000007ff06007812 */ /* 0x000fe200078ec0ff */
[----:B------:R-:W-:-:S03]  /*04a0*/  IMAD.MOV.U32 R4, RZ, RZ, RZ ;  /* 0x000000ffff047224 */ /* 0x000fc600078e00ff */
[----:B------:R-:W-:-:S13]  /*04b0*/  ISETP.NE.AND P0, PT, R0, 0x7ff, PT ;  /* 0x000007ff0000780c */ /* 0x000fda0003f05270 */
[----:B------:R-:W-:Y:S05]  /*04c0*/  @!P0 BRA `(.L_x_2) ;  /* 0x0000000800488947 */ /* 0x000fea0003800000 */
[----:B------:R-:W-:Y:S01]  /*04d0*/  VIADD R0, R0, 0xfffffc00 ;  /* 0xfffffc0000007836 */ /* 0x000fe20000000000 */
[----:B------:R-:W-:Y:S01]  /*04e0*/  BSSY.RECONVERGENT B1, `(.L_x_3) ;  /* 0x000002f000017945 */ /* 0x000fe20003800200 */
[----:B------:R-:W-:-:S03]  /*04f0*/  CS2R R18, SRZ ;  /* 0x0000000000127805 */ /* 0x000fc6000001ff00 */
[----:B------:R-:W-:Y:S02]  /*0500*/  SHF.R.U32.HI R7, RZ, 0x6, R0 ;  /* 0x00000006ff077819 */ /* 0x000fe40000011600 */
[----:B------:R-:W-:Y:S02]  /*0510*/  ISETP.GE.U32.AND P0, PT, R0, 0x80, PT ;  /* 0x000000800000780c */ /* 0x000fe40003f06070 */
[C---:B------:R-:W-:Y:S02]  /*0520*/  IADD3 R0, PT, PT, -R7.reuse, 0x13, RZ ;  /* 0x0000001307007810 */ /* 0x040fe40007ffe1ff */
[----:B------:R-:W-:Y:S02]  /*0530*/  IADD3 R21, PT, PT, -R7, 0xf, RZ ;  /* 0x0000000f07157810 */ /* 0x000fe40007ffe1ff */
[----:B------:R-:W-:-:S04]  /*0540*/  SEL R0, R0, 0x12, P0 ;  /* 0x0000001200007807 */ /* 0x000fc80000000000 */
[----:B------:R-:W-:-:S13]  /*0550*/  ISETP.GE.AND P0, PT, R21, R0, PT ;  /* 0x000000001500720c */ /* 0x000fda0003f06270 */
[----:B------:R-:W-:Y:S05]  /*0560*/  @P0 BRA `(.L_x_4) ;  /* 0x0000000000980947 */ /* 0x000fea0003800000 */
[----:B------:R-:W0:Y:S01]  /*0570*/  LDC.64 R8, c[0x0][0x358] ;  /* 0x0000d600ff087b82 */ /* 0x000e220000000a00 */
[C---:B------:R-:W-:Y:S01]  /*0580*/  SHF.L.U64.HI R13, R11.reuse, 0xb, R14 ;  /* 0x0000000b0b0d7819 */ /* 0x040fe2000001020e */
[----:B------:R-:W-:Y:S01]  /*0590*/  BSSY.RECONVERGENT B2, `(.L_x_5) ;  /* 0x0000022000027945 */ /* 0x000fe20003800200 */
[----:B------:R-:W-:Y:S01]  /*05a0*/  IMAD.SHL.U32 R11, R11, 0x800, RZ ;  /* 0x000008000b0b7824 */ /* 0x000fe200078e00ff */
[----:B------:R-:W-:Y:S01]  /*05b0*/  IADD3 R15, PT, PT, RZ, -R7, -R0 ;  /* 0x80000007ff0f7210 */ /* 0x000fe20007ffe800 */
[----:B------:R-:W-:Y:S01]  /*05c0*/  IMAD.MOV.U32 R14, RZ, RZ, RZ ;  /* 0x000000ffff0e7224 */ /* 0x000fe200078e00ff */
[----:B------:R-:W-:Y:S02]  /*05d0*/  CS2R R18, SRZ ;  /* 0x0000000000127805 */ /* 0x000fe4000001ff00 */
[----:B------:R-:W-:Y:S01]  /*05e0*/  LOP3.LUT R13, R13, 0x80000000, RZ, 0xfc, !PT ;  /* 0x800000000d0d7812 */ /* 0x000fe200078efcff */
[----:B------:R-:W1:Y:S06]  /*05f0*/  LDC.64 R2, c[0x4][RZ] ;  /* 0x01000000ff027b82 */ /* 0x000e6c0000000a00 */
.L_x_6:
[----:B0-----:R-:W-:Y:S01]  /*0600*/  R2UR UR6, R8 ;  /* 0x00000000080672ca */ /* 0x001fe200000e0000 */
[----:B-1----:R-:W-:Y:S01]  /*0610*/  IMAD.WIDE R4, R21, 0x8, R2 ;  /* 0x0000000815047825 */ /* 0x002fe200078e0202 */
[----:B------:R-:W-:-:S13]  /*0620*/  R2UR UR7, R9 ;  /* 0x00000000090772ca */ /* 0x000fda00000e0000 */
[----:B------:R-:W2:Y:S01]  /*0630*/  LDG.E.64.CONSTANT R4, desc[UR6][R4.64] ;  /* 0x0000000604047981 */ /* 0x000ea2000c1e9b00 */
[----:B------:R-:W-:Y:S02]  /*0640*/  VIADD R15, R15, 0x1 ;  /* 0x000000010f0f7836 */ /* 0x000fe40000000000 */
[----:B------:R-:W-:Y:S02]  /*0650*/  VIADD R21, R21, 0x1 ;  /* 0x0000000115157836 */ /* 0x000fe40000000000 */
[----:B--2---:R-:W-:-:S04]  /*0660*/  IMAD.WIDE.U32 R18, P2, R4, R11, R18 ;  /* 0x0000000b04127225 */ /* 0x004fc80007840012 */
[----:B------:R-:W-:Y:S02]  /*0670*/  IMAD R23, R4, R13, RZ ;  /* 0x0000000d04177224 */ /* 0x000fe400078e02ff */
[CC--:B------:R-:W-:Y:S02]  /*0680*/  IMAD R16, R5.reuse, R11.reuse, RZ ;  /* 0x0000000b05107224 */ /* 0x0c0fe400078e02ff */
[----:B------:R-:W-:Y:S01]  /*0690*/  IMAD.HI.U32 R25, R5, R11, RZ ;  /* 0x0000000b05197227 */ /* 0x000fe200078e00ff */
[----:B------:R-:W-:-:S03]  /*06a0*/  IADD3 R19, P0, PT, R23, R19, RZ ;  /* 0x0000001317137210 */ /* 0x000fc60007f1e0ff */
[----:B------:R-:W-:Y:S01]  /*06b0*/  IMAD R23, R14, 0x8, R1 ;  /* 0x000000080e177824 */ /* 0x000fe200078e0201 */
[----:B------:R-:W-:Y:S01]  /*06c0*/  IADD3 R19, P1, PT, R16, R19, RZ ;  /* 0x0000001310137210 */ /* 0x000fe20007f3e0ff */
[----:B------:R-:W-:-:S04]  /*06d0*/  IMAD.HI.U32 R16, R4, R13, RZ ;  /* 0x0000000d04107227 */ /* 0x000fc800078e00ff */
[----:B------:R-:W-:Y:S01]  /*06e0*/  IMAD.X R4, RZ, RZ, R16, P2 ;  /* 0x000000ffff047224 */ /* 0x000fe200010e0610 */
[----:B------:R0:W-:Y:S01]  /*06f0*/  STL.64 [R23], R18 ;  /* 0x0000001217007387 */ /* 0x0001e20000100a00 */
[----:B------:R-:W-:-:S03]  /*0700*/  IMAD.HI.U32 R16, R5, R13, RZ ;  /* 0x0000000d05107227 */ /* 0x000fc600078e00ff */
[----:B------:R-:W-:Y:S01]  /*0710*/  IADD3.X R4, P0, PT, R25, R4, RZ, P0, !PT ;  /* 0x0000000419047210 */ /* 0x000fe2000071e4ff */
[----:B------:R-:W-:Y:S02]  /*0720*/  IMAD R5, R5, R13, RZ ;  /* 0x0000000d05057224 */ /* 0x000fe400078e02ff */
[----:B------:R-:W-:-:S03]  /*0730*/  VIADD R14, R14, 0x1 ;  /* 0x000000010e0e7836 */ /* 0x000fc60000000000 */
[----:B------:R-:W-:Y:S01]  /*0740*/  IADD3.X R5, P1, PT, R5, R4, RZ, P1, !PT ;  /* 0x0000000405057210 */ /* 0x000fe20000f3e4ff */
[----:B------:R-:W-:Y:S01]  /*0750*/  IMAD.X R4, RZ, RZ, R16, P0 ;  /* 0x000000ffff047224 */ /* 0x000fe200000e0610 */
[----:B------:R-:W-:-:S03]  /*0760*/  ISETP.NE.AND P0, PT, R15, -0xf, PT ;  /* 0xfffffff10f00780c */ /* 0x000fc60003f05270 */
[----:B------:R-:W-:Y:S02]  /*0770*/  IMAD.X R4, RZ, RZ, R4, P1 ;  /* 0x000000ffff047224 */ /* 0x000fe400008e0604 */
[----:B0-----:R-:W-:Y:S02]  /*0780*/  IMAD.MOV.U32 R18, RZ, RZ, R5 ;  /* 0x000000ffff127224 */ /* 0x001fe400078e0005 */
[----:B------:R-:W-:-:S06]  /*0790*/  IMAD.MOV.U32 R19, RZ, RZ, R4 ;  /* 0x000000ffff137224 */ /* 0x000fcc00078e0004 */
[----:B------:R-:W-:Y:S05]  /*07a0*/  @P0 BRA `(.L_x_6) ;  /* 0xfffffffc00940947 */ /* 0x000fea000383ffff */
[----:B------:R-:W-:Y:S05]  /*07b0*/  BSYNC.RECONVERGENT B2 ;  /* 0x0000000000027941 */ /* 0x000fea0003800200 */
.L_x_5:
[----:B------:R-:W-:-:S07]  /*07c0*/  IMAD.MOV.U32 R21, RZ, RZ, R0 ;  /* 0x000000ffff157224 */ /* 0x000fce00078e0000 */
.L_x_4:
[----:B------:R-:W-:Y:S05]  /*07d0*/  BSYNC.RECONVERGENT B1 ;  /* 0x0000000000017941 */ /* 0x000fea0003800200 */
.L_x_3:
[----:B------:R-:W-:Y:S01]  /*07e0*/  LOP3.LUT P0, R23, R6, 0x3f, RZ, 0xc0, !PT ;  /* 0x0000003f06177812 */ /* 0x000fe2000780c0ff */
[----:B------:R-:W-:-:S04]  /*07f0*/  IMAD.IADD R0, R7, 0x1, R21 ;  /* 0x0000000107007824 */ /* 0x000fc800078e0215 */
[----:B------:R-:W-:-:S05]  /*0800*/  IMAD.U32 R21, R0, 0x8, R1 ;  /* 0x0000000800157824 */ /* 0x000fca00078e0001 */
[----:B------:R0:W-:Y:S04]  /*0810*/  STL.64 [R21+-0x78], R18 ;  /* 0xffff881215007387 */ /* 0x0001e80000100a00 */
[----:B------:R-:W2:Y:S04]  /*0820*/  @P0 LDL.64 R8, [R1+0x8] ;  /* 0x0000080001080983 */ /* 0x000ea80000100a00 */
[----:B------:R-:W3:Y:S04]  /*0830*/  LDL.64 R2, [R1+0x10] ;  /* 0x0000100001027983 */ /* 0x000ee80000100a00 */
[----:B------:R-:W4:Y:S01]  /*0840*/  LDL.64 R4, [R1+0x18] ;  /* 0x0000180001047983 */ /* 0x000f220000100a00 */
[----:B------:R-:W-:Y:S01]  /*0850*/  @P0 LOP3.LUT R0, R6, 0x3f, RZ, 0xc, !PT ;  /* 0x0000003f06000812 */ /* 0x000fe200078e0cff */
[----:B------:R-:W-:Y:S01]  /*0860*/  BSSY.RECONVERGENT B1, `(.L_x_7) ;  /* 0x0000034000017945 */ /* 0x000fe20003800200 */
[----:B--2---:R-:W-:-:S02]  /*0870*/  @P0 SHF.R.U64 R7, R8, 0x1, R9 ;  /* 0x0000000108070819 */ /* 0x004fc40000001209 */
[----:B------:R-:W-:Y:S02]  /*0880*/  @P0 SHF.R.U32.HI R9, RZ, 0x1, R9 ;  /* 0x00000001ff090819 */ /* 0x000fe40000011609 */
[CC--:B---3--:R-:W-:Y:S02]  /*0890*/  @P0 SHF.L.U32 R11, R2.reuse, R23.reuse, RZ ;  /* 0x00000017020b0219 */ /* 0x0c8fe400000006ff */
[----:B------:R-:W-:Y:S02]  /*08a0*/  @P0 SHF.R.U64 R6, R7, R0, R9 ;  /* 0x0000000007060219 */ /* 0x000fe40000001209 */
[--C-:B------:R-:W-:Y:S02]  /*08b0*/  @P0 SHF.R.U32.HI R15, RZ, 0x1, R3.reuse ;  /* 0x00000001ff0f0819 */ /* 0x100fe40000011603 */
[C-C-:B------:R-:W-:Y:S02]  /*08c0*/  @P0 SHF.R.U64 R13, R2.reuse, 0x1, R3.reuse ;  /* 0x00000001020d0819 */ /* 0x140fe40000001203 */
[----:B------:R-:W-:-:S02]  /*08d0*/  @P0 SHF.L.U64.HI R8, R2, R23, R3 ;  /* 0x0000001702080219 */ /* 0x000fc40000010203 */
[----:B------:R-:W-:Y:S02]  /*08e0*/  @P0 SHF.R.U32.HI R7, RZ, R0, R9 ;  /* 0x00000000ff070219 */ /* 0x000fe40000011609 */
[----:B------:R-:W-:Y:S02]  /*08f0*/  @P0 LOP3.LUT R2, R11, R6, RZ, 0xfc, !PT ;  /* 0x000000060b020212 */ /* 0x000fe400078efcff */
[----:B----4-:R-:W-:Y:S02]  /*0900*/  @P0 SHF.L.U32 R9, R4, R23, RZ ;  /* 0x0000001704090219 */ /* 0x010fe400000006ff */
[----:B------:R-:W-:Y:S02]  /*0910*/  @P0 SHF.R.U64 R14, R13, R0, R15 ;  /* 0x000000000d0e0219 */ /* 0x000fe4000000120f */
[----:B------:R-:W-:Y:S01]  /*0920*/  @P0 LOP3.LUT R3, R8, R7, RZ, 0xfc, !PT ;  /* 0x0000000708030212 */ /* 0x000fe200078efcff */
[----:B------:R-:W-:Y:S01]  /*0930*/  IMAD.SHL.U32 R8, R2, 0x4, RZ ;  /* 0x0000000402087824 */ /* 0x000fe200078e00ff */
[----:B------:R-:W-:-:S02]  /*0940*/  @P0 SHF.L.U64.HI R23, R4, R23, R5 ;  /* 0x0000001704170219 */ /* 0x000fc40000010205 */
[----:B------:R-:W-:Y:S02]  /*0950*/  @P0 LOP3.LUT R4, R9, R14, RZ, 0xfc, !PT ;  /* 0x0000000e09040212 */ /* 0x000fe400078efcff */
[----:B------:R-:W-:Y:S02]  /*0960*/  @P0 SHF.R.U32.HI R0, RZ, R0, R15 ;  /* 0x00000000ff000219 */ /* 0x000fe4000001160f */
[----:B------:R-:W-:Y:S02]  /*0970*/  SHF.L.U64.HI R9, R2, 0x2, R3 ;  /* 0x0000000202097819 */ /* 0x000fe40000010203 */
[----:B------:R-:W-:Y:S02]  /*0980*/  @P0 LOP3.LUT R5, R23, R0, RZ, 0xfc, !PT ;  /* 0x0000000017050212 */ /* 0x000fe400078efcff */
[----:B------:R-:W-:Y:S02]  /*0990*/  SHF.L.W.U32.HI R3, R3, 0x2, R4 ;  /* 0x0000000203037819 */ /* 0x000fe40000010e04 */
[----:B------:R-:W-:-:S02]  /*09a0*/  IADD3 RZ, P0, PT, RZ, -R8, RZ ;  /* 0x80000008ffff7210 */ /* 0x000fc40007f1e0ff */
[----:B------:R-:W-:Y:S02]  /*09b0*/  LOP3.LUT R0, RZ, R9, RZ, 0x33, !PT ;  /* 0x00000009ff007212 */ /* 0x000fe400078e33ff */
[----:B------:R-:W-:Y:S02]  /*09c0*/  SHF.L.W.U32.HI R4, R4, 0x2, R5 ;  /* 0x0000000204047819 */ /* 0x000fe40000010e05 */
[----:B------:R-:W-:Y:S02]  /*09d0*/  LOP3.LUT R2, RZ, R3, RZ, 0x33, !PT ;  /* 0x00000003ff027212 */ /* 0x000fe400078e33ff */
[----:B------:R-:W-:Y:S02]  /*09e0*/  IADD3.X R6, P0, PT, RZ, R0, RZ, P0, !PT ;  /* 0x00000000ff067210 */ /* 0x000fe4000071e4ff */
[----:B------:R-:W-:Y:S02]  /*09f0*/  LOP3.LUT R7, RZ, R4, RZ, 0x33, !PT ;  /* 0x00000004ff077212 */ /* 0x000fe400078e33ff */
[----:B------:R-:W-:-:S02]  /*0a00*/  IADD3.X R0, P1, PT, RZ, R2, RZ, P0, !PT ;  /* 0x00000002ff007210 */ /* 0x000fc4000073e4ff */
[----:B------:R-:W-:-:S03]  /*0a10*/  ISETP.GT.U32.AND P2, PT, R3, -0x1, PT ;  /* 0xffffffff0300780c */ /* 0x000fc60003f44070 */
[----:B------:R-:W-:Y:S01]  /*0a20*/  IMAD.X R7, RZ, RZ, R7, P1 ;  /* 0x000000ffff077224 */ /* 0x000fe200008e0607 */
[----:B------:R-:W-:-:S04]  /*0a30*/  ISETP.GT.AND.EX P0, PT, R4, -0x1, PT, P2 ;  /* 0xffffffff0400780c */ /* 0x000fc80003f04320 */
[----:B------:R-:W-:Y:S02]  /*0a40*/  SEL R2, R4, R7, P0 ;  /* 0x0000000704027207 */ /* 0x000fe40000000000 */
[----:B------:R-:W-:Y:S02]  /*0a50*/  SEL R13, R3, R0, P0 ;  /* 0x00000000030d7207 */ /* 0x000fe40000000000 */
[----:B------:R-:W-:Y:S02]  /*0a60*/  ISETP.NE.U32.AND P1, PT, R2, RZ, PT ;  /* 0x000000ff0200720c */ /* 0x000fe40003f25070 */
[----:B------:R-:W-:Y:S02]  /*0a70*/  SEL R9, R9, R6, P0 ;  /* 0x0000000609097207 */ /* 0x000fe40000000000 */
[----:B------:R-:W-:Y:S01]  /*0a80*/  SEL R3, R13, R2, !P1 ;  /* 0x000000020d037207 */ /* 0x000fe20004800000 */
[----:B------:R-:W-:-:S05]  /*0a90*/  @!P0 IMAD.MOV R8, RZ, RZ, -R8 ;  /* 0x000000ffff088224 */ /* 0x000fca00078e0a08 */
[----:B------:R-:W1:Y:S02]  /*0aa0*/  FLO.U32 R3, R3 ;  /* 0x0000000300037300 */ /* 0x000e6400000e0000 */
[C---:B-1----:R-:W-:Y:S02]  /*0ab0*/  IADD3 R7, PT, PT, -R3.reuse, 0x1f, RZ ;  /* 0x0000001f03077810 */ /* 0x042fe40007ffe1ff */
[----:B------:R-:W-:-:S03]  /*0ac0*/  IADD3 R0, PT, PT, -R3, 0x3f, RZ ;  /* 0x0000003f03007810 */ /* 0x000fc60007ffe1ff */
[----:B------:R-:W-:-:S05]  /*0ad0*/  @P1 IMAD.MOV R0, RZ, RZ, R7 ;  /* 0x000000ffff001224 */ /* 0x000fca00078e0207 */
[----:B------:R-:W-:-:S13]  /*0ae0*/  ISETP.NE.AND P1, PT, R0, RZ, PT ;  /* 0x000000ff0000720c */ /* 0x000fda0003f25270 */
[----:B0-----:R-:W-:Y:S05]  /*0af0*/  @!P1 BRA `(.L_x_8) ;  /* 0x0000000000289947 */ /* 0x001fea0003800000 */
[--C-:B------:R-:W-:Y:S02]  /*0b00*/  SHF.R.U64 R7, R8, 0x1, R9.reuse ;  /* 0x0000000108077819 */ /* 0x100fe40000001209 */
[C---:B------:R-:W-:Y:S02]  /*0b10*/  LOP3.LUT R3, R0.reuse, 0x3f, RZ, 0xc0, !PT ;  /* 0x0000003f00037812 */ /* 0x040fe400078ec0ff */
[----:B------:R-:W-:Y:S02]  /*0b20*/  SHF.R.U32.HI R9, RZ, 0x1, R9 ;  /* 0x00000001ff097819 */ /* 0x000fe40000011609 */
[----:B------:R-:W-:Y:S02]  /*0b30*/  LOP3.LUT R6, R0, 0x3f, RZ, 0xc, !PT ;  /* 0x0000003f00067812 */ /* 0x000fe400078e0cff */
[CC--:B------:R-:W-:Y:S02]  /*0b40*/  SHF.L.U64.HI R11, R13.reuse, R3.reuse, R2 ;  /* 0x000000030d0b7219 */ /* 0x0c0fe40000010202 */
[----:B------:R-:W-:-:S02]  /*0b50*/  SHF.L.U32 R3, R13, R3, RZ ;  /* 0x000000030d037219 */ /* 0x000fc400000006ff */
[-CC-:B------:R-:W-:Y:S02]  /*0b60*/  SHF.R.U64 R2, R7, R6.reuse, R9.reuse ;  /* 0x0000000607027219 */ /* 0x180fe40000001209 */
[----:B------:R-:W-:Y:S02]  /*0b70*/  SHF.R.U32.HI R6, RZ, R6, R9 ;  /* 0x00000006ff067219 */ /* 0x000fe40000011609 */
[----:B------:R-:W-:Y:S02]  /*0b80*/  LOP3.LUT R13, R3, R2, RZ, 0xfc, !PT ;  /* 0x00000002030d7212 */ /* 0x000fe400078efcff */
[----:B------:R-:W-:-:S07]  /*0b90*/  LOP3.LUT R2, R11, R6, RZ, 0xfc, !PT ;  /* 0x000000060b027212 */ /* 0x000fce00078efcff */
.L_x_8:
[----:B------:R-:W-:Y:S05]  /*0ba0*/  BSYNC.RECONVERGENT B1 ;  /* 0x0000000000017941 */ /* 0x000fea0003800200 */
.L_x_7:
[----:B------:R-:W-:Y:S01]  /*0bb0*/  IMAD.WIDE.U32 R8, R13, 0x2168c235, RZ ;  /* 0x2168c2350d087825 */ /* 0x000fe200078e00ff */
[----:B------:R-:W-:-:S03]  /*0bc0*/  SHF.R.U32.HI R5, RZ, 0x1e, R5 ;  /* 0x0000001eff057819 */ /* 0x000fc60000011605 */
[----:B------:R-:W-:Y:S01]  /*0bd0*/  IMAD.MOV.U32 R6, RZ, RZ, R9 ;  /* 0x000000ffff067224 */ /* 0x000fe200078e0009 */
[----:B------:R-:W-:Y:S01]  /*0be0*/  IADD3 RZ, P1, PT, R8, R8, RZ ;  /* 0x0000000808ff7210 */ /* 0x000fe20007f3e0ff */
[----:B------:R-:W-:Y:S01]  /*0bf0*/  IMAD.MOV.U32 R7, RZ, RZ, RZ ;  /* 0x000000ffff077224 */ /* 0x000fe200078e00ff */
[----:B------:R-:W-:Y:S01]  /*0c00*/  LEA.HI R4, R4, R5, RZ, 0x1 ;  /* 0x0000000504047211 */ /* 0x000fe200078f08ff */
[----:B------:R-:W-:-:S04]  /*0c10*/  IMAD.HI.U32 R3, R2, -0x36f0255e, RZ ;  /* 0xc90fdaa202037827 */ /* 0x000fc800078e00ff */
[----:B------:R-:W-:-:S04]  /*0c20*/  IMAD.WIDE.U32 R6, R13, -0x36f0255e, R6 ;  /* 0xc90fdaa20d067825 */ /* 0x000fc800078e0006 */
[C---:B------:R-:W-:Y:S02]  /*0c30*/  IMAD R9, R2.reuse, -0x36f0255e, RZ ;  /* 0xc90fdaa202097824 */ /* 0x040fe400078e02ff */
[----:B------:R-:W-:-:S04]  /*0c40*/  IMAD.WIDE.U32 R6, P2, R2, 0x2168c235, R6 ;  /* 0x2168c23502067825 */ /* 0x000fc80007840006 */
[----:B------:R-:W-:Y:S01]  /*0c50*/  IMAD.X R2, RZ, RZ, R3, P2 ;  /* 0x000000ffff027224 */ /* 0x000fe200010e0603 */
[----:B------:R-:W-:Y:S02]  /*0c60*/  IADD3 R3, P2, PT, R9, R7, RZ ;  /* 0x0000000709037210 */ /* 0x000fe40007f5e0ff */
[----:B------:R-:W-:Y:S02]  /*0c70*/  IADD3.X RZ, P1, PT, R6, R6, RZ, P1, !PT ;  /* 0x0000000606ff7210 */ /* 0x000fe40000f3e4ff */
[C---:B------:R-:W-:Y:S01]  /*0c80*/  ISETP.GT.U32.AND P3, PT, R3.reuse, RZ, PT ;  /* 0x000000ff0300720c */ /* 0x040fe20003f64070 */
[----:B------:R-:W-:Y:S01]  /*0c90*/  IMAD.X R2, RZ, RZ, R2, P2 ;  /* 0x000000ffff027224 */ /* 0x000fe200010e0602 */
[----:B------:R-:W-:-:S04]  /*0ca0*/  IADD3.X R6, P2, PT, R3, R3, RZ, P1, !PT ;  /* 0x0000000303067210 */ /* 0x000fc80000f5e4ff */
[C---:B------:R-:W-:Y:S01]  /*0cb0*/  ISETP.GT.AND.EX P1, PT, R2.reuse, RZ, PT, P3 ;  /* 0x000000ff0200720c */ /* 0x040fe20003f24330 */
[----:B------:R-:W-:-:S03]  /*0cc0*/  IMAD.X R7, R2, 0x1, R2, P2 ;  /* 0x0000000102077824 */ /* 0x000fc600010e0602 */
[----:B------:R-:W-:Y:S02]  /*0cd0*/  SEL R6, R6, R3, P1 ;  /* 0x0000000306067207 */ /* 0x000fe40000800000 */
[----:B------:R-:W-:Y:S02]  /*0ce0*/  SEL R3, R7, R2, P1 ;  /* 0x0000000207037207 */ /* 0x000fe40000800000 */
[----:B------:R-:W-:Y:S02]  /*0cf0*/  IADD3 R2, P2, PT, R6, 0x1, RZ ;  /* 0x0000000106027810 */ /* 0x000fe40007f5e0ff */
[----:B------:R-:W-:Y:S02]  /*0d00*/  SEL R7, RZ, 0xffffffff, !P1 ;  /* 0xffffffffff077807 */ /* 0x000fe40004800000 */
[----:B------:R-:W-:Y:S01]  /*0d10*/  LOP3.LUT P1, R17, R17, 0x80000000, RZ, 0xc0, !PT ;  /* 0x8000000011117812 */ /* 0x000fe2000782c0ff */
[----:B------:R-:W-:Y:S02]  /*0d20*/  IMAD.X R3, RZ, RZ, R3, P2 ;  /* 0x000000ffff037224 */ /* 0x000fe400010e0603 */
[----:B------:R-:W-:Y:S01]  /*0d30*/  IMAD.IADD R0, R7, 0x1, -R0 ;  /* 0x0000000107007824 */ /* 0x000fe200078e0a00 */
[----:B------:R-:W-:-:S02]  /*0d40*/  @!P0 LOP3.LUT R17, R17, 0x80000000, RZ, 0x3c, !PT ;  /* 0x8000000011118812 */ /* 0x000fc400078e3cff */
[----:B------:R-:W-:Y:S01]  /*0d50*/  SHF.R.U64 R2, R2, 0xa, R3 ;  /* 0x0000000a02027819 */ /* 0x000fe20000001203 */
[----:B------:R-:W-:-:S03]  /*0d60*/  IMAD.SHL.U32 R0, R0, 0x100000, RZ ;  /* 0x0010000000007824 */ /* 0x000fc600078e00ff */
[----:B------:R-:W-:-:S03]  /*0d70*/  IADD3 R2, P2, PT, R2, 0x1, RZ ;  /* 0x0000000102027810 */ /* 0x000fc60007f5e0ff */
[----:B------:R-:W-:Y:S01]  /*0d80*/  @P1 IMAD.MOV R4, RZ, RZ, -R4 ;  /* 0x000000ffff041224 */ /* 0x000fe200078e0a04 */
[----:B------:R-:W-:-:S04]  /*0d90*/  LEA.HI.X R3, R3, RZ, RZ, 0x16, P2 ;  /* 0x000000ff03037211 */ /* 0x000fc800010fb4ff */
[--C-:B------:R-:W-:Y:S02]  /*0da0*/  SHF.R.U64 R2, R2, 0x1, R3.reuse ;  /* 0x0000000102027819 */ /* 0x100fe40000001203 */
[----:B------:R-:W-:Y:S02]  /*0db0*/  SHF.R.U32.HI R3, RZ, 0x1, R3 ;  /* 0x00000001ff037819 */ /* 0x000fe40000011603 */
[----:B------:R-:W-:-:S04]  /*0dc0*/  IADD3 R11, P2, P3, RZ, RZ, R2 ;  /* 0x000000ffff0b7210 */ /* 0x000fc80007b5e002 */
[----:B------:R-:W-:-:S04]  /*0dd0*/  IADD3.X R0, PT, PT, R0, 0x3fe00000, R3, P2, P3 ;  /* 0x3fe0000000007810 */ /* 0x000fc800017e6403 */
[----:B------:R-:W-:-:S07]  /*0de0*/  LOP3.LUT R14, R0, R17, RZ, 0xfc, !PT ;  /* 0x00000011000e7212 */ /* 0x000fce00078efcff */
.L_x_2:
[----:B------:R-:W-:Y:S02]  /*0df0*/  IMAD.MOV.U32 R13, RZ, RZ, 0x0 ;  /* 0x00000000ff0d7424 */ /* 0x000fe400078e00ff */
[----:B------:R-:W-:Y:S02]  /*0e00*/  IMAD.MOV.U32 R0, RZ, RZ, R4 ;  /* 0x000000ffff007224 */ /* 0x000fe400078e0004 */
[----:B------:R-:W-:Y:S02]  /*0e10*/  IMAD.MOV.U32 R2, RZ, RZ, R11 ;  /* 0x000000ffff027224 */ /* 0x000fe400078e000b */
[----:B------:R-:W-:Y:S01]  /*0e20*/  IMAD.MOV.U32 R3, RZ, RZ, R14 ;  /* 0x000000ffff037224 */ /* 0x000fe200078e000e */
[----:B------:R-:W-:Y:S06]  /*0e30*/  RET.REL.NODEC R12 `(_Z8calcSinePdS_i) ;  /* 0xfffffff00c707950 */ /* 0x000fec0003c3ffff */
.L_x_9:
[----:B------:R-:W-:-:S00]  /*0e40*/  BRA `(.L_x_9) ;  /* 0xfffffffc00fc7947 */ /* 0x000fc0000383ffff */
[----:B------:R-:W-:-:S00]  /*0e50*/  NOP ;  /* 0x0000000000007918 */ /* 0x000fc00000000000 */
        /* <DEDUP_REMOVED lines=10> */
.L_x_10:


//--------------------- .nv.global.init           --------------------------
	.section	.nv.global.init,"aw",@progbits
	.align	16
.nv.global.init:
	.type		__cudart_sin_cos_coeffs,@object
	.size		__cudart_sin_cos_coeffs,(__cudart_i2opi_d - __cudart_sin_cos_coeffs)
__cudart_sin_cos_coeffs:
        /*0000*/ 	.byte	0x46, 0xd2, 0xb0, 0x2c, 0xf1, 0xe5, 0x5a, 0xbe, 0x92, 0xe3, 0xac, 0x69, 0xe3, 0x1d, 0xc7, 0x3e
        /*0010*/ 	.byte	0xa1, 0x62, 0xdb, 0x19, 0xa0, 0x01, 0x2a, 0xbf, 0x18, 0x08, 0x11, 0x11, 0x11, 0x11, 0x81, 0x3f
        /*0020*/ 	.byte	0x54, 0x55, 0x55, 0x55, 0x55, 0x55, 0xc5, 0xbf, 0x00, 0x00, 0x00, 0x00, 0x00, 0x00, 0x00, 0x00
        /*0030*/ 	.byte	0x00, 0x00, 0x00, 0x00, 0x00, 0x00, 0x00, 0x00, 0x64, 0x81, 0xfd, 0x20, 0x83, 0xff, 0xa8, 0xbd
        /*0040*/ 	.byte	0x28, 0x85, 0xef, 0xc1, 0xa7, 0xee, 0x21, 0x3e, 0xd9, 0xe6, 0x06, 0x8e, 0x4f, 0x7e, 0x92, 0xbe
        /*0050*/ 	.byte	0xe9, 0xbc, 0xdd, 0x19, 0xa0, 0x01, 0xfa, 0x3e, 0x47, 0x5d, 0xc1, 0x16, 0x6c, 0xc1, 0x56, 0xbf
        /*0060*/ 	.byte	0x51, 0x55, 0x55, 0x55, 0x55, 0x55, 0xa5, 0x3f, 0x00, 0x00, 0x00, 0x00, 0x00, 0x00, 0xe0, 0xbf
        /*0070*/ 	.byte	0x00, 0x00, 0x00, 0x00, 0x00, 0x00, 0xf0, 0x3f, 0x00, 0x00, 0x00, 0x00, 0x00, 0x00, 0x00, 0x00
	.type		__cudart_i2opi_d,@object
	.size		__cudart_i2opi_d,(.L_0 - __cudart_i2opi_d)
__cudart_i2opi_d:
        /* <DEDUP_REMOVED lines=9> */
.L_0:


//--------------------- .nv.shared.reserved.0     --------------------------
	.section	.nv.shared.reserved.0,"aw",@nobits
	.weak		__nv_reservedSMEM_offset_0_alias
	.size		__nv_reservedSMEM_offset_0_alias, 0, 64
	.other		__nv_reservedSMEM_offset_0_alias,@"STO_CUDA_RESERVED_SHARED STV_DEFAULT"
__nv_reservedSMEM_offset_0_alias:
	.zero		0
	.zero		64


//--------------------- .nv.constant0._Z8calcSinePdS_i --------------------------
	.section	.nv.constant0._Z8calcSinePdS_i,"a",@progbits
	.sectionflags	@""
	.align	4
.nv.constant0._Z8calcSinePdS_i:
	.zero		916


//--------------------- SYMBOLS --------------------------

	.type		.nv.reservedSmem.offset0,@object
	.size		.nv.reservedSmem.offset0,0x4
